	.headerflags	@"EF_CUDA_TEXMODE_UNIFIED EF_CUDA_64BIT_ADDRESS EF_CUDA_ACCELERATORS EF_CUDA_SM90 EF_CUDA_VIRTUAL_SM(EF_CUDA_SM90)"
	.elftype	@"ET_EXEC"


//--------------------- .nv.info                  --------------------------
	.section	.nv.info,"",@"SHT_CUDA_INFO"
	.align	4


	//----- nvinfo : EIATTR_REGCOUNT
	.align		4
        /*0000*/ 	.byte	0x04, 0x2f
        /*0002*/ 	.short	(.L_2 - .L_1)
	.align		4
.L_1:
        /*0004*/ 	.word	index@(triton_poi_fused_native_group_norm_relu_11)
        /*0008*/ 	.word	0x00000020


	//----- nvinfo : EIATTR_MIN_STACK_SIZE
	.align		4
.L_2:
        /*000c*/ 	.byte	0x04, 0x12
        /*000e*/ 	.short	(.L_4 - .L_3)
	.align		4
.L_3:
        /*0010*/ 	.word	index@(triton_poi_fused_native_group_norm_relu_11)
        /*0014*/ 	.word	0x00000000


	//----- nvinfo : EIATTR_FRAME_SIZE
	.align		4
.L_4:
        /*0018*/ 	.byte	0x04, 0x11
        /*001a*/ 	.short	(.L_6 - .L_5)
	.align		4
.L_5:
        /*001c*/ 	.word	index@(triton_poi_fused_native_group_norm_relu_11)
        /*0020*/ 	.word	0x00000000


	//----- nvinfo : EIATTR_MIN_STACK_SIZE
	.align		4
.L_6:
        /*0024*/ 	.byte	0x04, 0x12
        /*0026*/ 	.short	(.L_8 - .L_7)
	.align		4
.L_7:
        /*0028*/ 	.word	index@(triton_poi_fused_native_group_norm_relu_11)
        /*002c*/ 	.word	0x00000000
.L_8:


//--------------------- .nv.info.triton_poi_fused_native_group_norm_relu_11 --------------------------
	.section	.nv.info.triton_poi_fused_native_group_norm_relu_11,"",@"SHT_CUDA_INFO"
	.sectionflags	@""
	.align	4


	//----- nvinfo : EIATTR_CUDA_API_VERSION
	.align		4
        /*0000*/ 	.byte	0x04, 0x37
        /*0002*/ 	.short	(.L_10 - .L_9)
.L_9:
        /*0004*/ 	.word	0x0000007c


	//----- nvinfo : EIATTR_KPARAM_INFO
	.align		4
.L_10:
        /*0008*/ 	.byte	0x04, 0x17
        /*000a*/ 	.short	(.L_12 - .L_11)
.L_11:
        /*000c*/ 	.word	0x00000000
        /*0010*/ 	.short	0x0006
        /*0012*/ 	.short	0x0030
        /*0014*/ 	.byte	0x00, 0xf0, 0x11, 0x00


	//----- nvinfo : EIATTR_KPARAM_INFO
	.align		4
.L_12:
        /*0018*/ 	.byte	0x04, 0x17
        /*001a*/ 	.short	(.L_14 - .L_13)
.L_13:
        /*001c*/ 	.word	0x00000000
        /*0020*/ 	.short	0x0005
        /*0022*/ 	.short	0x0028
        /*0024*/ 	.byte	0x00, 0xf4, 0x21, 0x00


	//----- nvinfo : EIATTR_KPARAM_INFO
	.align		4
.L_14:
        /*0028*/ 	.byte	0x04, 0x17
        /*002a*/ 	.short	(.L_16 - .L_15)
.L_15:
        /*002c*/ 	.word	0x00000000
        /*0030*/ 	.short	0x0004
        /*0032*/ 	.short	0x0020
        /*0034*/ 	.byte	0x00, 0xf4, 0x21, 0x00


	//----- nvinfo : EIATTR_KPARAM_INFO
	.align		4
.L_16:
        /*0038*/ 	.byte	0x04, 0x17
        /*003a*/ 	.short	(.L_18 - .L_17)
.L_17:
        /*003c*/ 	.word	0x00000000
        /*0040*/ 	.short	0x0003
        /*0042*/ 	.short	0x0018
        /*0044*/ 	.byte	0x00, 0xf4, 0x21, 0x00


	//----- nvinfo : EIATTR_KPARAM_INFO
	.align		4
.L_18:
        /*0048*/ 	.byte	0x04, 0x17
        /*004a*/ 	.short	(.L_20 - .L_19)
.L_19:
        /*004c*/ 	.word	0x00000000
        /*0050*/ 	.short	0x0002
        /*0052*/ 	.short	0x0010
        /*0054*/ 	.byte	0x00, 0xf4, 0x21, 0x00


	//----- nvinfo : EIATTR_KPARAM_INFO
	.align		4
.L_20:
        /*0058*/ 	.byte	0x04, 0x17
        /*005a*/ 	.short	(.L_22 - .L_21)
.L_21:
        /*005c*/ 	.word	0x00000000
        /*0060*/ 	.short	0x0001
        /*0062*/ 	.short	0x0008
        /*0064*/ 	.byte	0x00, 0xf4, 0x21, 0x00


	//----- nvinfo : EIATTR_KPARAM_INFO
	.align		4
.L_22:
        /*0068*/ 	.byte	0x04, 0x17
        /*006a*/ 	.short	(.L_24 - .L_23)
.L_23:
        /*006c*/ 	.word	0x00000000
        /*0070*/ 	.short	0x0000
        /*0072*/ 	.short	0x0000
        /*0074*/ 	.byte	0x00, 0xf4, 0x21, 0x00


	//----- nvinfo : EIATTR_SPARSE_MMA_MASK
	.align		4
.L_24:
        /*0078*/ 	.byte	0x03, 0x50
        /*007a*/ 	.short	0x0000


	//----- nvinfo : EIATTR_MAXREG_COUNT
	.align		4
        /*007c*/ 	.byte	0x03, 0x1b
        /*007e*/ 	.short	0x00ff


	//----- nvinfo : EIATTR_EXIT_INSTR_OFFSETS
	.align		4
        /*0080*/ 	.byte	0x04, 0x1c
        /*0082*/ 	.short	(.L_26 - .L_25)


	//   ....[0]....
.L_25:
        /*0084*/ 	.word	0x00000610


	//----- nvinfo : EIATTR_REQNTID
	.align		4
.L_26:
        /*0088*/ 	.byte	0x04, 0x10
        /*008a*/ 	.short	(.L_28 - .L_27)
.L_27:
        /*008c*/ 	.word	0x00000080
        /*0090*/ 	.word	0x00000001
        /*0094*/ 	.word	0x00000001


	//----- nvinfo : EIATTR_CBANK_PARAM_SIZE
	.align		4
.L_28:
        /*0098*/ 	.byte	0x03, 0x19
        /*009a*/ 	.short	0x0034


	//----- nvinfo : EIATTR_PARAM_CBANK
	.align		4
        /*009c*/ 	.byte	0x04, 0x0a
        /*009e*/ 	.short	(.L_30 - .L_29)
	.align		4
.L_29:
        /*00a0*/ 	.word	index@(.nv.constant0.triton_poi_fused_native_group_norm_relu_11)
        /*00a4*/ 	.short	0x0210
        /*00a6*/ 	.short	0x0034


	//----- nvinfo : EIATTR_SW_WAR
	.align		4
.L_30:
        /*00a8*/ 	.byte	0x04, 0x36
        /*00aa*/ 	.short	(.L_32 - .L_31)
.L_31:
        /*00ac*/ 	.word	0x00000008
.L_32:


//--------------------- .nv.callgraph             --------------------------
	.section	.nv.callgraph,"",@"SHT_CUDA_CALLGRAPH"
	.align	4
	.sectionentsize	8
	.align		4
        /*0000*/ 	.word	0x00000000
	.align		4
        /*0004*/ 	.word	0xffffffff
	.align		4
        /*0008*/ 	.word	0x00000000
	.align		4
        /*000c*/ 	.word	0xfffffffe
	.align		4
        /*0010*/ 	.word	0x00000000
	.align		4
        /*0014*/ 	.word	0xfffffffd
	.align		4
        /*0018*/ 	.word	0x00000000
	.align		4
        /*001c*/ 	.word	0xfffffffc


//--------------------- .nv.constant4             --------------------------
	.section	.nv.constant4,"a",@progbits
	.align	8
	.align		8
.nv.constant4:
        /*0000*/ 	.dword	_$_str


//--------------------- .text.triton_poi_fused_native_group_norm_relu_11 --------------------------
	.section	.text.triton_poi_fused_native_group_norm_relu_11,"ax",@progbits
	.align	128
        .global         triton_poi_fused_native_group_norm_relu_11
        .type           triton_poi_fused_native_group_norm_relu_11,@function
        .size           triton_poi_fused_native_group_norm_relu_11,(.L_x_1 - triton_poi_fused_native_group_norm_relu_11)
        .other          triton_poi_fused_native_group_norm_relu_11,@"STO_CUDA_ENTRY STV_DEFAULT"
triton_poi_fused_native_group_norm_relu_11:
.text.triton_poi_fused_native_group_norm_relu_11:
[----:B------:R-:W-:Y:S01]  /*0000*/  LDC R1, c[0x0][0x28] ;  /* 0x00000a00ff017b82 */ /* 0x000fe20000000800 */
[----:B------:R-:W1:Y:S07]  /*0010*/  S2R R0, SR_TID.X ;  /* 0x0000000000007919 */ /* 0x000e6e0000002100 */
[----:B------:R-:W2:Y:S01]  /*0020*/  LDC.64 R4, c[0x0][0x220] ;  /* 0x00008800ff047b82 */ /* 0x000ea20000000a00 */
[----:B------:R-:W-:Y:S01]  /*0030*/  ULDC.64 UR4, c[0x0][0x208] ;  /* 0x0000820000047ab9 */ /* 0x000fe20000000a00 */
[----:B------:R-:W3:Y:S06]  /*0040*/  S2R R19, SR_CTAID.X ;  /* 0x0000000000137919 */ /* 0x000eec0000002500 */
[----:B------:R-:W4:Y:S08]  /*0050*/  LDC.64 R8, c[0x0][0x218] ;  /* 0x00008600ff087b82 */ /* 0x000f300000000a00 */
[----:B------:R-:W5:Y:S08]  /*0060*/  LDC.64 R14, c[0x0][0x210] ;  /* 0x00008400ff0e7b82 */ /* 0x000f700000000a00 */
[----:B------:R-:W5:Y:S01]  /*0070*/  LDC.64 R2, c[0x0][0x228] ;  /* 0x00008a00ff027b82 */ /* 0x000f620000000a00 */
[----:B-1----:R-:W-:-:S07]  /*0080*/  SHF.L.U32 R0, R0, 0x2, RZ ;  /* 0x0000000200007819 */ /* 0x002fce00000006ff */
[----:B------:R-:W1:Y:S01]  /*0090*/  LDC.64 R12, c[0x0][0x230] ;  /* 0x00008c00ff0c7b82 */ /* 0x000e620000000a00 */
[----:B---3--:R-:W-:Y:S02]  /*00a0*/  SHF.R.S32.HI R6, RZ, 0x15, R19 ;  /* 0x00000015ff067819 */ /* 0x008fe40000011413 */
[----:B------:R-:W-:Y:S02]  /*00b0*/  LOP3.LUT R0, R0, 0x1fc, RZ, 0xc0, !PT ;  /* 0x000001fc00007812 */ /* 0x000fe400078ec0ff */
[----:B------:R-:W-:Y:S02]  /*00c0*/  SGXT R6, R6, 0x1 ;  /* 0x000000010606781a */ /* 0x000fe40000000200 */
[----:B------:R-:W-:-:S04]  /*00d0*/  LEA R19, R19, R0, 0xa ;  /* 0x0000000013137211 */ /* 0x000fc800078e50ff */
[CC--:B------:R-:W-:Y:S02]  /*00e0*/  LEA.HI R0, R6.reuse, R19.reuse, RZ, 0xc ;  /* 0x0000001306007211 */ /* 0x0c0fe400078f60ff */
[C---:B------:R-:W-:Y:S02]  /*00f0*/  LEA.HI R7, R6.reuse, R19, RZ, 0xa ;  /* 0x0000001306077211 */ /* 0x040fe400078f50ff */
[----:B------:R-:W-:Y:S02]  /*0100*/  SHF.R.S32.HI R29, RZ, 0xc, R0 ;  /* 0x0000000cff1d7819 */ /* 0x000fe40000011400 */
[----:B------:R-:W-:Y:S02]  /*0110*/  IADD3 R0, R19, 0x200, RZ ;  /* 0x0000020013007810 */ /* 0x000fe40007ffe0ff */
[----:B------:R-:W-:Y:S01]  /*0120*/  SHF.R.S32.HI R7, RZ, 0xa, R7 ;  /* 0x0000000aff077819 */ /* 0x000fe20000011407 */
[----:B--2---:R-:W-:Y:S01]  /*0130*/  IMAD.WIDE R20, R29, 0x4, R4 ;  /* 0x000000041d147825 */ /* 0x004fe200078e0204 */
[----:B------:R-:W-:-:S04]  /*0140*/  LEA.HI R11, R6, R0, RZ, 0xc ;  /* 0x00000000060b7211 */ /* 0x000fc800078f60ff */
[----:B------:R-:W-:Y:S01]  /*0150*/  SHF.R.S32.HI R11, RZ, 0xc, R11 ;  /* 0x0000000cff0b7819 */ /* 0x000fe2000001140b */
[----:B------:R2:W3:Y:S01]  /*0160*/  LDG.E.EL R20, desc[UR4][R20.64] ;  /* 0x0000000414147981 */ /* 0x0004e2000c2e1900 */
[----:B------:R-:W-:Y:S01]  /*0170*/  LEA.HI R10, R7, R7, RZ, 0x6 ;  /* 0x00000007070a7211 */ /* 0x000fe200078f30ff */
[----:B----4-:R-:W-:-:S03]  /*0180*/  IMAD.WIDE R28, R29, 0x4, R8 ;  /* 0x000000041d1c7825 */ /* 0x010fc600078e0208 */
[----:B------:R-:W-:Y:S01]  /*0190*/  LOP3.LUT R16, R10, 0xffffffc0, RZ, 0xc0, !PT ;  /* 0xffffffc00a107812 */ /* 0x000fe200078ec0ff */
[----:B------:R-:W-:Y:S01]  /*01a0*/  IMAD.WIDE R26, R11, 0x4, R4 ;  /* 0x000000040b1a7825 */ /* 0x000fe200078e0204 */
[----:B------:R-:W-:Y:S01]  /*01b0*/  LEA.HI R10, R6, R0, RZ, 0xa ;  /* 0x00000000060a7211 */ /* 0x000fe200078f50ff */
[----:B------:R-:W4:Y:S01]  /*01c0*/  LDG.E.EL R18, desc[UR4][R28.64] ;  /* 0x000000041c127981 */ /* 0x000f22000c2e1900 */
[----:B------:R-:W-:Y:S01]  /*01d0*/  IADD3 R17, R7, -R16, RZ ;  /* 0x8000001007117210 */ /* 0x000fe20007ffe0ff */
[----:B-----5:R-:W-:Y:S02]  /*01e0*/  IMAD.WIDE R14, R19, 0x4, R14 ;  /* 0x00000004130e7825 */ /* 0x020fe400078e020e */
[----:B------:R5:W4:Y:S01]  /*01f0*/  LDG.E.EL R0, desc[UR4][R26.64] ;  /* 0x000000041a007981 */ /* 0x000b22000c2e1900 */
[----:B------:R-:W-:Y:S01]  /*0200*/  SHF.R.S32.HI R10, RZ, 0xa, R10 ;  /* 0x0000000aff0a7819 */ /* 0x000fe2000001140a */
[----:B------:R-:W-:Y:S02]  /*0210*/  IMAD.WIDE R24, R11, 0x4, R8 ;  /* 0x000000040b187825 */ /* 0x000fe400078e0208 */
[----:B------:R-:W4:Y:S01]  /*0220*/  LDG.E.128 R4, desc[UR4][R14.64] ;  /* 0x000000040e047981 */ /* 0x000f22000c1e1d00 */
[----:B--2---:R-:W-:Y:S01]  /*0230*/  LEA.HI R21, R10, R10, RZ, 0x6 ;  /* 0x0000000a0a157211 */ /* 0x004fe200078f30ff */
[----:B0-----:R-:W-:-:S02]  /*0240*/  IMAD.WIDE R22, R17, 0x4, R2 ;  /* 0x0000000411167825 */ /* 0x001fc400078e0202 */
[----:B------:R-:W2:Y:S01]  /*0250*/  LDG.E.EL R24, desc[UR4][R24.64] ;  /* 0x0000000418187981 */ /* 0x000ea2000c2e1900 */
[----:B------:R-:W-:Y:S01]  /*0260*/  LOP3.LUT R21, R21, 0xffffffc0, RZ, 0xc0, !PT ;  /* 0xffffffc015157812 */ /* 0x000fe200078ec0ff */
[----:B-1----:R-:W-:Y:S02]  /*0270*/  IMAD.WIDE R16, R17, 0x4, R12 ;  /* 0x0000000411107825 */ /* 0x002fe400078e020c */
[----:B------:R-:W2:Y:S01]  /*0280*/  LDG.E.EL R22, desc[UR4][R22.64] ;  /* 0x0000000416167981 */ /* 0x000ea2000c2e1900 */
[----:B------:R-:W-:-:S03]  /*0290*/  IADD3 R21, R10, -R21, RZ ;  /* 0x800000150a157210 */ /* 0x000fc60007ffe0ff */
[----:B------:R0:W2:Y:S02]  /*02a0*/  LDG.E.128 R8, desc[UR4][R14.64+0x800] ;  /* 0x000800040e087981 */ /* 0x0000a4000c1e1d00 */
[C---:B-----5:R-:W-:Y:S02]  /*02b0*/  IMAD.WIDE R26, R21.reuse, 0x4, R2 ;  /* 0x00000004151a7825 */ /* 0x060fe400078e0202 */
[----:B------:R-:W5:Y:S02]  /*02c0*/  LDG.E.EL R17, desc[UR4][R16.64] ;  /* 0x0000000410117981 */ /* 0x000f64000c2e1900 */
[----:B------:R-:W-:Y:S02]  /*02d0*/  IMAD.WIDE R12, R21, 0x4, R12 ;  /* 0x00000004150c7825 */ /* 0x000fe400078e020c */
[----:B------:R-:W5:Y:S04]  /*02e0*/  LDG.E.EL R26, desc[UR4][R26.64] ;  /* 0x000000041a1a7981 */ /* 0x000f68000c2e1900 */
[----:B------:R1:W5:Y:S01]  /*02f0*/  LDG.E.EL R13, desc[UR4][R12.64] ;  /* 0x000000040c0d7981 */ /* 0x000362000c2e1900 */
[----:B------:R-:W-:-:S10]  /*0300*/  HFMA2.MMA R3, -RZ, RZ, 0.6875, 0 ;  /* 0x39800000ff037435 */ /* 0x000fd400000001ff */
[----:B---3--:R-:W-:-:S06]  /*0310*/  FFMA R20, R20, R3, 9.9999997473787516356e-06 ;  /* 0x3727c5ac14147423 */ /* 0x008fcc0000000003 */
[----:B------:R-:W3:Y:S01]  /*0320*/  MUFU.RSQ R20, R20 ;  /* 0x0000001400147308 */ /* 0x000ee20000001400 */
[----:B----4-:R-:W-:Y:S02]  /*0330*/  FFMA R0, R0, R3, 9.9999997473787516356e-06 ;  /* 0x3727c5ac00007423 */ /* 0x010fe40000000003 */
[----:B------:R-:W4:Y:S05]  /*0340*/  LDC.64 R2, c[0x0][0x238] ;  /* 0x00008e00ff027b82 */ /* 0x000f2a0000000a00 */
[----:B------:R-:W5:Y:S01]  /*0350*/  MUFU.RSQ R0, R0 ;  /* 0x0000000000007308 */ /* 0x000f620000001400 */
[--C-:B------:R-:W-:Y:S01]  /*0360*/  FADD R21, R4, -R18.reuse ;  /* 0x8000001204157221 */ /* 0x100fe20000000000 */
[--C-:B------:R-:W-:Y:S01]  /*0370*/  FADD R5, R5, -R18.reuse ;  /* 0x8000001205057221 */ /* 0x100fe20000000000 */
[--C-:B0-----:R-:W-:Y:S01]  /*0380*/  FADD R15, R6, -R18.reuse ;  /* 0x80000012060f7221 */ /* 0x101fe20000000000 */
[----:B------:R-:W-:Y:S01]  /*0390*/  FADD R7, R7, -R18 ;  /* 0x8000001207077221 */ /* 0x000fe20000000000 */
[C---:B---3--:R-:W-:Y:S01]  /*03a0*/  FMUL R4, R20.reuse, R21 ;  /* 0x0000001514047220 */ /* 0x048fe20000400000 */
[C---:B-1----:R-:W-:Y:S01]  /*03b0*/  FMUL R12, R20.reuse, R5 ;  /* 0x00000005140c7220 */ /* 0x042fe20000400000 */
[C---:B------:R-:W-:Y:S01]  /*03c0*/  FMUL R6, R20.reuse, R15 ;  /* 0x0000000f14067220 */ /* 0x040fe20000400000 */
[----:B------:R-:W-:Y:S01]  /*03d0*/  FMUL R20, R20, R7 ;  /* 0x0000000714147220 */ /* 0x000fe20000400000 */
[--C-:B--2---:R-:W-:Y:S01]  /*03e0*/  FADD R7, R8, -R24.reuse ;  /* 0x8000001808077221 */ /* 0x104fe20000000000 */
[--C-:B------:R-:W-:Y:S01]  /*03f0*/  FADD R9, R9, -R24.reuse ;  /* 0x8000001809097221 */ /* 0x100fe20000000000 */
[--C-:B------:R-:W-:Y:S01]  /*0400*/  FADD R15, R10, -R24.reuse ;  /* 0x800000180a0f7221 */ /* 0x100fe20000000000 */
[----:B------:R-:W-:Y:S01]  /*0410*/  FADD R11, R11, -R24 ;  /* 0x800000180b0b7221 */ /* 0x000fe20000000000 */
[--C-:B-----5:R-:W-:Y:S01]  /*0420*/  FFMA R20, R22, R20, R17.reuse ;  /* 0x0000001416147223 */ /* 0x120fe20000000011 */
[C---:B------:R-:W-:Y:S01]  /*0430*/  FMUL R7, R0.reuse, R7 ;  /* 0x0000000700077220 */ /* 0x040fe20000400000 */
[C---:B------:R-:W-:Y:S01]  /*0440*/  FMUL R10, R0.reuse, R9 ;  /* 0x00000009000a7220 */ /* 0x040fe20000400000 */
[C---:B------:R-:W-:Y:S01]  /*0450*/  FMUL R8, R0.reuse, R15 ;  /* 0x0000000f00087220 */ /* 0x040fe20000400000 */
[----:B------:R-:W-:Y:S01]  /*0460*/  FMUL R0, R0, R11 ;  /* 0x0000000b00007220 */ /* 0x000fe20000400000 */
[C-C-:B------:R-:W-:Y:S01]  /*0470*/  FFMA R4, R22.reuse, R4, R17.reuse ;  /* 0x0000000416047223 */ /* 0x140fe20000000011 */
[C-C-:B------:R-:W-:Y:S01]  /*0480*/  FFMA R5, R22.reuse, R12, R17.reuse ;  /* 0x0000000c16057223 */ /* 0x140fe20000000011 */
[----:B------:R-:W-:Y:S01]  /*0490*/  FFMA R6, R22, R6, R17 ;  /* 0x0000000616067223 */ /* 0x000fe20000000011 */
[C-C-:B------:R-:W-:Y:S01]  /*04a0*/  FFMA R9, R26.reuse, R7, R13.reuse ;  /* 0x000000071a097223 */ /* 0x140fe2000000000d */
[C-C-:B------:R-:W-:Y:S01]  /*04b0*/  FFMA R10, R26.reuse, R10, R13.reuse ;  /* 0x0000000a1a0a7223 */ /* 0x140fe2000000000d */
[C-C-:B------:R-:W-:Y:S01]  /*04c0*/  FFMA R8, R26.reuse, R8, R13.reuse ;  /* 0x000000081a087223 */ /* 0x140fe2000000000d */
[----:B------:R-:W-:Y:S01]  /*04d0*/  FFMA R0, R26, R0, R13 ;  /* 0x000000001a007223 */ /* 0x000fe2000000000d */
[----:B------:R-:W-:-:S02]  /*04e0*/  FSETP.GEU.AND P6, PT, R20, RZ, PT ;  /* 0x000000ff1400720b */ /* 0x000fc40003fce000 */
[----:B------:R-:W-:Y:S02]  /*04f0*/  FSETP.GEU.AND P0, PT, R6, RZ, PT ;  /* 0x000000ff0600720b */ /* 0x000fe40003f0e000 */
[----:B------:R-:W-:Y:S02]  /*0500*/  SEL R7, R20, RZ, P6 ;  /* 0x000000ff14077207 */ /* 0x000fe40003000000 */
[----:B------:R-:W-:Y:S02]  /*0510*/  FSETP.GEU.AND P1, PT, R5, RZ, PT ;  /* 0x000000ff0500720b */ /* 0x000fe40003f2e000 */
[----:B------:R-:W-:Y:S02]  /*0520*/  FSETP.GEU.AND P2, PT, R4, RZ, PT ;  /* 0x000000ff0400720b */ /* 0x000fe40003f4e000 */
[----:B------:R-:W-:Y:S02]  /*0530*/  FSETP.GEU.AND P3, PT, R0, RZ, PT ;  /* 0x000000ff0000720b */ /* 0x000fe40003f6e000 */
[----:B------:R-:W-:-:S02]  /*0540*/  FSETP.GEU.AND P4, PT, R8, RZ, PT ;  /* 0x000000ff0800720b */ /* 0x000fc40003f8e000 */
[----:B------:R-:W-:Y:S02]  /*0550*/  FSETP.GEU.AND P5, PT, R10, RZ, PT ;  /* 0x000000ff0a00720b */ /* 0x000fe40003fae000 */
[----:B------:R-:W-:Y:S01]  /*0560*/  FSETP.GEU.AND P6, PT, R9, RZ, PT ;  /* 0x000000ff0900720b */ /* 0x000fe20003fce000 */
[----:B----4-:R-:W-:Y:S01]  /*0570*/  IMAD.WIDE R2, R19, 0x4, R2 ;  /* 0x0000000413027825 */ /* 0x010fe200078e0202 */
[----:B------:R-:W-:Y:S02]  /*0580*/  SEL R6, R6, RZ, P0 ;  /* 0x000000ff06067207 */ /* 0x000fe40000000000 */
[----:B------:R-:W-:Y:S02]  /*0590*/  SEL R5, R5, RZ, P1 ;  /* 0x000000ff05057207 */ /* 0x000fe40000800000 */
[----:B------:R-:W-:Y:S02]  /*05a0*/  SEL R4, R4, RZ, P2 ;  /* 0x000000ff04047207 */ /* 0x000fe40001000000 */
[----:B------:R-:W-:-:S02]  /*05b0*/  SEL R15, R0, RZ, P3 ;  /* 0x000000ff000f7207 */ /* 0x000fc40001800000 */
[----:B------:R-:W-:Y:S02]  /*05c0*/  SEL R14, R8, RZ, P4 ;  /* 0x000000ff080e7207 */ /* 0x000fe40002000000 */
[----:B------:R-:W-:Y:S02]  /*05d0*/  SEL R13, R10, RZ, P5 ;  /* 0x000000ff0a0d7207 */ /* 0x000fe40002800000 */
[----:B------:R-:W-:Y:S01]  /*05e0*/  SEL R12, R9, RZ, P6 ;  /* 0x000000ff090c7207 */ /* 0x000fe20003000000 */
[----:B------:R-:W-:Y:S04]  /*05f0*/  STG.E.128 desc[UR4][R2.64], R4 ;  /* 0x0000000402007986 */ /* 0x000fe8000c101d04 */
[----:B------:R-:W-:Y:S01]  /*0600*/  STG.E.128 desc[UR4][R2.64+0x800], R12 ;  /* 0x0008000c02007986 */ /* 0x000fe2000c101d04 */
[----:B------:R-:W-:Y:S05]  /*0610*/  EXIT ;  /* 0x000000000000794d */ /* 0x000fea0003800000 */
.L_x_0:
[----:B------:R-:W-:-:S00]  /*0620*/  BRA `(.L_x_0) ;  /* 0xfffffffc00fc7947 */ /* 0x000fc0000383ffff */
[----:B------:R-:W-:-:S00]  /*0630*/  NOP ;  /* 0x0000000000007918 */ /* 0x000fc00000000000 */
        /* <DEDUP_REMOVED lines=12> */
.L_x_1:


//--------------------- .nv.global.init           --------------------------
	.section	.nv.global.init,"aw",@progbits
.nv.global.init:
	.type		_$_str,@object
	.size		_$_str,(.L_0 - _$_str)
_$_str:
        /*0000*/ 	.byte	0x5f, 0x5f, 0x43, 0x55, 0x44, 0x41, 0x5f, 0x46, 0x54, 0x5a, 0x00
.L_0:


//--------------------- .nv.constant0.triton_poi_fused_native_group_norm_relu_11 --------------------------
	.section	.nv.constant0.triton_poi_fused_native_group_norm_relu_11,"a",@progbits
	.sectionflags	@""
	.align	4
.nv.constant0.triton_poi_fused_native_group_norm_relu_11:
	.zero		580
